//
// Generated by NVIDIA NVVM Compiler
//
// Compiler Build ID: CL-36424714
// Cuda compilation tools, release 13.0, V13.0.88
// Based on NVVM 20.0.0
//

.version 9.0
.target sm_100
.address_size 64

	// .globl	_Z15add_sourceOnGPUPfS_
.const .align 4 .u32 N;
.const .align 4 .f32 DT;
.const .align 4 .f32 VIS;
.const .align 4 .f32 DIFF;
.extern .shared .align 16 .b8 array[];

.visible .entry _Z15add_sourceOnGPUPfS_(
	.param .u64 .ptr .align 1 _Z15add_sourceOnGPUPfS__param_0,
	.param .u64 .ptr .align 1 _Z15add_sourceOnGPUPfS__param_1
)
{
	.reg .pred 	%p<2>;
	.reg .b32 	%r<22>;
	.reg .b32 	%f<7>;
	.reg .b64 	%rd<8>;

	ld.param.u64 	%rd1, [_Z15add_sourceOnGPUPfS__param_0];
	ld.param.u64 	%rd2, [_Z15add_sourceOnGPUPfS__param_1];
	mov.u32 	%r4, %tid.x;
	mov.u32 	%r5, %ctaid.x;
	mov.u32 	%r6, %ntid.x;
	mad.lo.s32 	%r7, %r5, %r6, %r4;
	mov.u32 	%r8, %tid.y;
	mov.u32 	%r9, %ctaid.y;
	mov.u32 	%r10, %ntid.y;
	mad.lo.s32 	%r11, %r9, %r10, %r8;
	ld.const.u32 	%r13, [N];
	add.s32 	%r15, %r13, 2;
	mad.lo.s32 	%r1, %r15, %r11, %r7;
	mul.lo.s32 	%r2, %r6, %r10;
	mad.lo.s32 	%r3, %r8, %r6, %r4;
	max.s32 	%r16, %r7, %r11;
	setp.ge.s32 	%p1, %r16, %r15;
	@%p1 bra 	$L__BB0_2;
	cvta.to.global.u64 	%rd3, %rd1;
	cvta.to.global.u64 	%rd4, %rd2;
	mul.wide.s32 	%rd5, %r1, 4;
	add.s64 	%rd6, %rd3, %rd5;
	ld.global.f32 	%f1, [%rd6];
	shl.b32 	%r17, %r3, 2;
	mov.u32 	%r18, array;
	add.s32 	%r19, %r18, %r17;
	st.shared.f32 	[%r19], %f1;
	add.s64 	%rd7, %rd4, %rd5;
	ld.global.f32 	%f2, [%rd7];
	shl.b32 	%r20, %r2, 2;
	add.s32 	%r21, %r19, %r20;
	st.shared.f32 	[%r21], %f2;
	bar.sync 	0;
	ld.const.f32 	%f3, [DT];
	ld.shared.f32 	%f4, [%r21];
	ld.shared.f32 	%f5, [%r19];
	fma.rn.f32 	%f6, %f3, %f4, %f5;
	st.shared.f32 	[%r19], %f6;
	st.global.f32 	[%rd6], %f6;
	st.global.f32 	[%rd7], %f4;
$L__BB0_2:
	ret;

}
	// .globl	_Z12diffuseOnGPUiPfS_S_ff
.visible .entry _Z12diffuseOnGPUiPfS_S_ff(
	.param .u32 _Z12diffuseOnGPUiPfS_S_ff_param_0,
	.param .u64 .ptr .align 1 _Z12diffuseOnGPUiPfS_S_ff_param_1,
	.param .u64 .ptr .align 1 _Z12diffuseOnGPUiPfS_S_ff_param_2,
	.param .u64 .ptr .align 1 _Z12diffuseOnGPUiPfS_S_ff_param_3,
	.param .f32 _Z12diffuseOnGPUiPfS_S_ff_param_4,
	.param .f32 _Z12diffuseOnGPUiPfS_S_ff_param_5
)
{
	.reg .pred 	%p<48>;
	.reg .b32 	%r<42>;
	.reg .b32 	%f<53>;
	.reg .b64 	%rd<18>;

	ld.param.u32 	%r15, [_Z12diffuseOnGPUiPfS_S_ff_param_0];
	ld.param.u64 	%rd5, [_Z12diffuseOnGPUiPfS_S_ff_param_1];
	ld.param.u64 	%rd6, [_Z12diffuseOnGPUiPfS_S_ff_param_2];
	ld.param.u64 	%rd7, [_Z12diffuseOnGPUiPfS_S_ff_param_3];
	ld.param.f32 	%f14, [_Z12diffuseOnGPUiPfS_S_ff_param_4];
	ld.param.f32 	%f15, [_Z12diffuseOnGPUiPfS_S_ff_param_5];
	mov.u32 	%r16, %tid.x;
	mov.u32 	%r1, %ctaid.x;
	mov.u32 	%r17, %ntid.x;
	mad.lo.s32 	%r2, %r1, %r17, %r16;
	mov.u32 	%r18, %tid.y;
	mov.u32 	%r3, %ctaid.y;
	mov.u32 	%r19, %ntid.y;
	mad.lo.s32 	%r20, %r3, %r19, %r18;
	ld.const.u32 	%r21, [N];
	add.s32 	%r6, %r21, 2;
	mad.lo.s32 	%r7, %r6, %r20, %r2;
	mul.lo.s32 	%r8, %r17, %r19;
	mad.lo.s32 	%r9, %r18, %r17, %r16;
	max.s32 	%r22, %r2, %r20;
	setp.ge.s32 	%p2, %r22, %r6;
	@%p2 bra 	$L__BB1_30;
	cvta.to.global.u64 	%rd8, %rd5;
	cvta.to.global.u64 	%rd9, %rd6;
	mul.wide.s32 	%rd10, %r7, 4;
	add.s64 	%rd11, %rd8, %rd10;
	ld.global.f32 	%f16, [%rd11];
	shl.b32 	%r23, %r9, 2;
	mov.u32 	%r24, array;
	add.s32 	%r10, %r24, %r23;
	st.shared.f32 	[%r10], %f16;
	add.s64 	%rd12, %rd9, %rd10;
	ld.global.f32 	%f1, [%rd12];
	shl.b32 	%r11, %r8, 2;
	add.s32 	%r12, %r10, %r11;
	st.shared.f32 	[%r12], %f1;
	setp.lt.s32 	%p3, %r2, 1;
	setp.gt.s32 	%p4, %r2, %r21;
	or.pred  	%p5, %p3, %p4;
	setp.eq.s32 	%p6, %r20, 0;
	or.pred  	%p7, %p6, %p5;
	setp.gt.s32 	%p8, %r20, %r21;
	or.pred  	%p9, %p7, %p8;
	@%p9 bra 	$L__BB1_3;
	ld.shared.f32 	%f17, [%r10+-4];
	ld.shared.f32 	%f18, [%r10+4];
	add.f32 	%f19, %f17, %f18;
	sub.s32 	%r25, %r9, %r21;
	shl.b32 	%r26, %r25, 2;
	add.s32 	%r28, %r24, %r26;
	ld.shared.f32 	%f20, [%r28+-8];
	add.f32 	%f21, %f19, %f20;
	shl.b32 	%r29, %r21, 2;
	add.s32 	%r30, %r10, %r29;
	ld.shared.f32 	%f22, [%r30+8];
	add.f32 	%f23, %f21, %f22;
	fma.rn.f32 	%f24, %f14, %f23, %f1;
	div.rn.f32 	%f25, %f24, %f15;
	add.s32 	%r31, %r12, %r11;
	st.shared.f32 	[%r31], %f25;
$L__BB1_3:
	setp.eq.s32 	%p10, %r1, 0;
	mov.u32 	%r33, %nctaid.x;
	add.s32 	%r35, %r33, -1;
	setp.eq.s32 	%p11, %r1, %r35;
	or.pred  	%p12, %p10, %p11;
	setp.eq.s32 	%p13, %r3, 0;
	or.pred  	%p14, %p13, %p12;
	@%p14 bra 	$L__BB1_5;
	mov.u32 	%r36, %nctaid.y;
	add.s32 	%r37, %r36, -1;
	setp.ne.s32 	%p15, %r3, %r37;
	@%p15 bra 	$L__BB1_30;
$L__BB1_5:
	cvta.to.global.u64 	%rd13, %rd7;
	setp.le.s32 	%p16, %r20, %r21;
	setp.ne.s32 	%p17, %r20, 0;
	bar.sync 	0;
	setp.ne.s32 	%p18, %r2, 0;
	and.pred  	%p1, %p17, %p16;
	not.pred 	%p19, %p1;
	sub.s32 	%r38, %r7, %r21;
	add.s32 	%r39, %r38, -2;
	mul.wide.s32 	%rd14, %r39, 4;
	add.s64 	%rd1, %rd13, %rd14;
	add.s64 	%rd2, %rd13, %rd10;
	mul.wide.u32 	%rd16, %r7, 4;
	add.s64 	%rd3, %rd13, %rd16;
	add.s32 	%r40, %r6, %r7;
	mul.wide.s32 	%rd17, %r40, 4;
	add.s64 	%rd4, %rd13, %rd17;
	or.pred  	%p20, %p18, %p19;
	@%p20 bra 	$L__BB1_9;
	setp.ne.s32 	%p37, %r15, 1;
	@%p37 bra 	$L__BB1_8;
	ld.global.f32 	%f29, [%rd2+4];
	neg.f32 	%f2, %f29;
	st.global.f32 	[%rd2], %f2;
	bra.uni 	$L__BB1_22;
$L__BB1_8:
	ld.global.f32 	%f3, [%rd2+4];
	st.global.f32 	[%rd2], %f3;
	bra.uni 	$L__BB1_22;
$L__BB1_9:
	add.s32 	%r13, %r21, 1;
	setp.ne.s32 	%p21, %r2, %r13;
	or.pred  	%p23, %p21, %p19;
	@%p23 bra 	$L__BB1_13;
	setp.ne.s32 	%p36, %r15, 1;
	@%p36 bra 	$L__BB1_12;
	ld.global.f32 	%f28, [%rd2+-4];
	neg.f32 	%f5, %f28;
	st.global.f32 	[%rd2], %f5;
	bra.uni 	$L__BB1_22;
$L__BB1_12:
	ld.global.f32 	%f6, [%rd2+-4];
	st.global.f32 	[%rd2], %f6;
	bra.uni 	$L__BB1_22;
$L__BB1_13:
	setp.ne.s32 	%p24, %r20, 0;
	setp.lt.s32 	%p25, %r2, 1;
	or.pred  	%p26, %p24, %p25;
	setp.gt.s32 	%p27, %r2, %r21;
	or.pred  	%p28, %p26, %p27;
	@%p28 bra 	$L__BB1_17;
	setp.ne.s32 	%p29, %r15, 2;
	@%p29 bra 	$L__BB1_16;
	ld.global.f32 	%f26, [%rd4];
	neg.f32 	%f8, %f26;
	st.global.f32 	[%rd3], %f8;
	bra.uni 	$L__BB1_22;
$L__BB1_16:
	ld.global.f32 	%f9, [%rd4];
	st.global.f32 	[%rd3], %f9;
	bra.uni 	$L__BB1_22;
$L__BB1_17:
	setp.gt.s32 	%p30, %r2, %r21;
	setp.lt.s32 	%p31, %r2, 1;
	setp.ne.s32 	%p32, %r20, %r13;
	or.pred  	%p33, %p30, %p32;
	or.pred  	%p34, %p31, %p33;
	@%p34 bra 	$L__BB1_22;
	setp.ne.s32 	%p35, %r15, 2;
	@%p35 bra 	$L__BB1_20;
	ld.global.f32 	%f27, [%rd1];
	neg.f32 	%f52, %f27;
	bra.uni 	$L__BB1_21;
$L__BB1_20:
	ld.global.f32 	%f52, [%rd1];
$L__BB1_21:
	st.global.f32 	[%rd2], %f52;
$L__BB1_22:
	or.b32  	%r41, %r2, %r20;
	bar.sync 	0;
	setp.ne.s32 	%p38, %r41, 0;
	@%p38 bra 	$L__BB1_24;
	ld.global.f32 	%f42, [%rd3+4];
	ld.global.f32 	%f43, [%rd4];
	add.f32 	%f44, %f42, %f43;
	mul.f32 	%f45, %f44, 0f3F000000;
	st.global.f32 	[%rd3], %f45;
	bra.uni 	$L__BB1_30;
$L__BB1_24:
	setp.ne.s32 	%p39, %r2, 0;
	add.s32 	%r14, %r21, 1;
	setp.ne.s32 	%p40, %r20, %r14;
	or.pred  	%p41, %p39, %p40;
	@%p41 bra 	$L__BB1_26;
	ld.global.f32 	%f38, [%rd2+4];
	ld.global.f32 	%f39, [%rd1];
	add.f32 	%f40, %f38, %f39;
	mul.f32 	%f41, %f40, 0f3F000000;
	st.global.f32 	[%rd2], %f41;
	bra.uni 	$L__BB1_30;
$L__BB1_26:
	setp.ne.s32 	%p42, %r20, 0;
	setp.ne.s32 	%p43, %r2, %r14;
	or.pred  	%p44, %p43, %p42;
	@%p44 bra 	$L__BB1_28;
	ld.global.f32 	%f34, [%rd2+-4];
	ld.global.f32 	%f35, [%rd4];
	add.f32 	%f36, %f34, %f35;
	mul.f32 	%f37, %f36, 0f3F000000;
	st.global.f32 	[%rd2], %f37;
	bra.uni 	$L__BB1_30;
$L__BB1_28:
	setp.ne.s32 	%p45, %r2, %r14;
	setp.ne.s32 	%p46, %r20, %r14;
	or.pred  	%p47, %p45, %p46;
	@%p47 bra 	$L__BB1_30;
	ld.global.f32 	%f30, [%rd2+-4];
	ld.global.f32 	%f31, [%rd1];
	add.f32 	%f32, %f30, %f31;
	mul.f32 	%f33, %f32, 0f3F000000;
	st.global.f32 	[%rd2], %f33;
$L__BB1_30:
	ret;

}


// ===== COMPILED SASS (sm_100) =====

	.target	sm_100

	.elftype	@"ET_EXEC"


//--------------------- .note.nv.tkinfo           --------------------------
	.section	.note.nv.tkinfo,"",@"SHT_NOTE"
	.sectionflags	@"SHF_NOTE_NV_TKINFO"
	.tkinfo
        /*0018*/ 	.word	0x00000002
        /*0030*/ 	.string	""
        /*0030*/ 	.string	"ptxas"
        /*0030*/ 	.string	"Cuda compilation tools, release 13.0, V13.0.88"
        /*0030*/ 	.string	"Build cuda_13.0.r13.0/compiler.36424714_0"
        /*0030*/ 	.string	"-arch sm_100 -m 64 "



//--------------------- .note.nv.cuinfo           --------------------------
	.section	.note.nv.cuinfo,"",@"SHT_NOTE"
	.sectionflags	@"SHF_NOTE_NV_CUINFO"
        /*0018*/ 	.short	0x0002
        /*001a*/ 	.short	0x0064
        /*001c*/ 	.short	0x0082
	.zero		2


//--------------------- .nv.info                  --------------------------
	.section	.nv.info,"",@"SHT_CUDA_INFO"
	.align	4


	//----- nvinfo : EIATTR_REGCOUNT
	.align		4
        /*0000*/ 	.byte	0x04, 0x2f
        /*0002*/ 	.short	(.L_5 - .L_4)
	.align		4
.L_4:
        /*0004*/ 	.word	index@(_Z15add_sourceOnGPUPfS_)
        /*0008*/ 	.word	0x00000010


	//----- nvinfo : EIATTR_FRAME_SIZE
	.align		4
.L_5:
        /*000c*/ 	.byte	0x04, 0x11
        /*000e*/ 	.short	(.L_7 - .L_6)
	.align		4
.L_6:
        /*0010*/ 	.word	index@(_Z15add_sourceOnGPUPfS_)
        /*0014*/ 	.word	0x00000000


	//----- nvinfo : EIATTR_REGCOUNT
	.align		4
.L_7:
        /*0018*/ 	.byte	0x04, 0x2f
        /*001a*/ 	.short	(.L_9 - .L_8)
	.align		4
.L_8:
        /*001c*/ 	.word	index@(_Z12diffuseOnGPUiPfS_S_ff)
        /*0020*/ 	.word	0x00000014


	//----- nvinfo : EIATTR_FRAME_SIZE
	.align		4
.L_9:
        /*0024*/ 	.byte	0x04, 0x11
        /*0026*/ 	.short	(.L_11 - .L_10)
	.align		4
.L_10:
        /*0028*/ 	.word	index@($__internal_0_$__cuda_sm3x_div_rn_noftz_f32_slowpath)
        /*002c*/ 	.word	0x00000000


	//----- nvinfo : EIATTR_FRAME_SIZE
	.align		4
.L_11:
        /*0030*/ 	.byte	0x04, 0x11
        /*0032*/ 	.short	(.L_13 - .L_12)
	.align		4
.L_12:
        /*0034*/ 	.word	index@(_Z12diffuseOnGPUiPfS_S_ff)
        /*0038*/ 	.word	0x00000000


	//----- nvinfo : EIATTR_MIN_STACK_SIZE
	.align		4
.L_13:
        /*003c*/ 	.byte	0x04, 0x12
        /*003e*/ 	.short	(.L_15 - .L_14)
	.align		4
.L_14:
        /*0040*/ 	.word	index@(_Z12diffuseOnGPUiPfS_S_ff)
        /*0044*/ 	.word	0x00000000


	//----- nvinfo : EIATTR_MIN_STACK_SIZE
	.align		4
.L_15:
        /*0048*/ 	.byte	0x04, 0x12
        /*004a*/ 	.short	(.L_17 - .L_16)
	.align		4
.L_16:
        /*004c*/ 	.word	index@(_Z15add_sourceOnGPUPfS_)
        /*0050*/ 	.word	0x00000000
.L_17:


//--------------------- .nv.compat                --------------------------
	.section	.nv.compat,"",@"SHT_CUDA_COMPAT_INFO"
	.align	4
        /*0000*/ 	.byte	0x02, 0x09, 0x00, 0x00, 0x02, 0x02, 0x01, 0x00, 0x02, 0x05, 0x05, 0x00, 0x03, 0x07, 0x01, 0x01
        /*0010*/ 	.byte	0x02, 0x03, 0x00, 0x00, 0x02, 0x06, 0x01, 0x00, 0x04, 0x0b, 0x08, 0x00, 0x01, 0x00, 0x00, 0x00
        /*0020*/ 	.byte	0x00, 0x00, 0x00, 0x00


//--------------------- .nv.info._Z12diffuseOnGPUiPfS_S_ff --------------------------
	.section	.nv.info._Z12diffuseOnGPUiPfS_S_ff,"",@"SHT_CUDA_INFO"
	.sectionflags	@""
	.align	4


	//----- nvinfo : EIATTR_CUDA_API_VERSION
	.align		4
        /*0000*/ 	.byte	0x04, 0x37
        /*0002*/ 	.short	(.L_19 - .L_18)
.L_18:
        /*0004*/ 	.word	0x00000082


	//----- nvinfo : EIATTR_KPARAM_INFO
	.align		4
.L_19:
        /*0008*/ 	.byte	0x04, 0x17
        /*000a*/ 	.short	(.L_21 - .L_20)
.L_20:
        /*000c*/ 	.word	0x00000000
        /*0010*/ 	.short	0x0005
        /*0012*/ 	.short	0x0024
        /*0014*/ 	.byte	0x00, 0xf0, 0x11, 0x00


	//----- nvinfo : EIATTR_KPARAM_INFO
	.align		4
.L_21:
        /*0018*/ 	.byte	0x04, 0x17
        /*001a*/ 	.short	(.L_23 - .L_22)
.L_22:
        /*001c*/ 	.word	0x00000000
        /*0020*/ 	.short	0x0004
        /*0022*/ 	.short	0x0020
        /*0024*/ 	.byte	0x00, 0xf0, 0x11, 0x00


	//----- nvinfo : EIATTR_KPARAM_INFO
	.align		4
.L_23:
        /*0028*/ 	.byte	0x04, 0x17
        /*002a*/ 	.short	(.L_25 - .L_24)
.L_24:
        /*002c*/ 	.word	0x00000000
        /*0030*/ 	.short	0x0003
        /*0032*/ 	.short	0x0018
        /*0034*/ 	.byte	0x00, 0xf5, 0x21, 0x00


	//----- nvinfo : EIATTR_KPARAM_INFO
	.align		4
.L_25:
        /*0038*/ 	.byte	0x04, 0x17
        /*003a*/ 	.short	(.L_27 - .L_26)
.L_26:
        /*003c*/ 	.word	0x00000000
        /*0040*/ 	.short	0x0002
        /*0042*/ 	.short	0x0010
        /*0044*/ 	.byte	0x00, 0xf5, 0x21, 0x00


	//----- nvinfo : EIATTR_KPARAM_INFO
	.align		4
.L_27:
        /*0048*/ 	.byte	0x04, 0x17
        /*004a*/ 	.short	(.L_29 - .L_28)
.L_28:
        /*004c*/ 	.word	0x00000000
        /*0050*/ 	.short	0x0001
        /*0052*/ 	.short	0x0008
        /*0054*/ 	.byte	0x00, 0xf5, 0x21, 0x00


	//----- nvinfo : EIATTR_KPARAM_INFO
	.align		4
.L_29:
        /*0058*/ 	.byte	0x04, 0x17
        /*005a*/ 	.short	(.L_31 - .L_30)
.L_30:
        /*005c*/ 	.word	0x00000000
        /*0060*/ 	.short	0x0000
        /*0062*/ 	.short	0x0000
        /*0064*/ 	.byte	0x00, 0xf0, 0x11, 0x00


	//----- nvinfo : EIATTR_SPARSE_MMA_MASK
	.align		4
.L_31:
        /*0068*/ 	.byte	0x03, 0x50
        /*006a*/ 	.short	0x0000


	//----- nvinfo : EIATTR_MAXREG_COUNT
	.align		4
        /*006c*/ 	.byte	0x03, 0x1b
        /*006e*/ 	.short	0x00ff


	//----- nvinfo : EIATTR_NUM_BARRIERS
	.align		4
        /*0070*/ 	.byte	0x02, 0x4c
        /*0072*/ 	.byte	0x01
	.zero		1


	//----- nvinfo : EIATTR_MERCURY_ISA_VERSION
	.align		4
        /*0074*/ 	.byte	0x03, 0x5f
        /*0076*/ 	.short	0x0101


	//----- nvinfo : EIATTR_VRC_CTA_INIT_COUNT
	.align		4
        /*0078*/ 	.byte	0x02, 0x4a
	.zero		1
	.zero		1


	//----- nvinfo : EIATTR_EXIT_INSTR_OFFSETS
	.align		4
        /*007c*/ 	.byte	0x04, 0x1c
        /*007e*/ 	.short	(.L_33 - .L_32)


	//   ....[0]....
.L_32:
        /*0080*/ 	.word	0x000000d0


	//   ....[1]....
        /*0084*/ 	.word	0x000004a0


	//   ....[2]....
        /*0088*/ 	.word	0x000008b0


	//   ....[3]....
        /*008c*/ 	.word	0x00000950


	//   ....[4]....
        /*0090*/ 	.word	0x000009e0


	//   ....[5]....
        /*0094*/ 	.word	0x00000a00


	//   ....[6]....
        /*0098*/ 	.word	0x00000a60


	//----- nvinfo : EIATTR_CRS_STACK_SIZE
	.align		4
.L_33:
        /*009c*/ 	.byte	0x04, 0x1e
        /*009e*/ 	.short	(.L_35 - .L_34)
.L_34:
        /*00a0*/ 	.word	0x00000000


	//----- nvinfo : EIATTR_CBANK_PARAM_SIZE
	.align		4
.L_35:
        /*00a4*/ 	.byte	0x03, 0x19
        /*00a6*/ 	.short	0x0028


	//----- nvinfo : EIATTR_PARAM_CBANK
	.align		4
        /*00a8*/ 	.byte	0x04, 0x0a
        /*00aa*/ 	.short	(.L_37 - .L_36)
	.align		4
.L_36:
        /*00ac*/ 	.word	index@(.nv.constant0._Z12diffuseOnGPUiPfS_S_ff)
        /*00b0*/ 	.short	0x0380
        /*00b2*/ 	.short	0x0028


	//----- nvinfo : EIATTR_SW_WAR
	.align		4
.L_37:
        /*00b4*/ 	.byte	0x04, 0x36
        /*00b6*/ 	.short	(.L_39 - .L_38)
.L_38:
        /*00b8*/ 	.word	0x00000008
.L_39:


//--------------------- .nv.info._Z15add_sourceOnGPUPfS_ --------------------------
	.section	.nv.info._Z15add_sourceOnGPUPfS_,"",@"SHT_CUDA_INFO"
	.sectionflags	@""
	.align	4


	//----- nvinfo : EIATTR_CUDA_API_VERSION
	.align		4
        /*0000*/ 	.byte	0x04, 0x37
        /*0002*/ 	.short	(.L_41 - .L_40)
.L_40:
        /*0004*/ 	.word	0x00000082


	//----- nvinfo : EIATTR_KPARAM_INFO
	.align		4
.L_41:
        /*0008*/ 	.byte	0x04, 0x17
        /*000a*/ 	.short	(.L_43 - .L_42)
.L_42:
        /*000c*/ 	.word	0x00000000
        /*0010*/ 	.short	0x0001
        /*0012*/ 	.short	0x0008
        /*0014*/ 	.byte	0x00, 0xf5, 0x21, 0x00


	//----- nvinfo : EIATTR_KPARAM_INFO
	.align		4
.L_43:
        /*0018*/ 	.byte	0x04, 0x17
        /*001a*/ 	.short	(.L_45 - .L_44)
.L_44:
        /*001c*/ 	.word	0x00000000
        /*0020*/ 	.short	0x0000
        /*0022*/ 	.short	0x0000
        /*0024*/ 	.byte	0x00, 0xf5, 0x21, 0x00


	//----- nvinfo : EIATTR_SPARSE_MMA_MASK
	.align		4
.L_45:
        /*0028*/ 	.byte	0x03, 0x50
        /*002a*/ 	.short	0x0000


	//----- nvinfo : EIATTR_MAXREG_COUNT
	.align		4
        /*002c*/ 	.byte	0x03, 0x1b
        /*002e*/ 	.short	0x00ff


	//----- nvinfo : EIATTR_NUM_BARRIERS
	.align		4
        /*0030*/ 	.byte	0x02, 0x4c
        /*0032*/ 	.byte	0x01
	.zero		1


	//----- nvinfo : EIATTR_MERCURY_ISA_VERSION
	.align		4
        /*0034*/ 	.byte	0x03, 0x5f
        /*0036*/ 	.short	0x0101


	//----- nvinfo : EIATTR_VRC_CTA_INIT_COUNT
	.align		4
        /*0038*/ 	.byte	0x02, 0x4a
	.zero		1
	.zero		1


	//----- nvinfo : EIATTR_EXIT_INSTR_OFFSETS
	.align		4
        /*003c*/ 	.byte	0x04, 0x1c
        /*003e*/ 	.short	(.L_47 - .L_46)


	//   ....[0]....
.L_46:
        /*0040*/ 	.word	0x000000e0


	//   ....[1]....
        /*0044*/ 	.word	0x00000270


	//----- nvinfo : EIATTR_CBANK_PARAM_SIZE
	.align		4
.L_47:
        /*0048*/ 	.byte	0x03, 0x19
        /*004a*/ 	.short	0x0010


	//----- nvinfo : EIATTR_PARAM_CBANK
	.align		4
        /*004c*/ 	.byte	0x04, 0x0a
        /*004e*/ 	.short	(.L_49 - .L_48)
	.align		4
.L_48:
        /*0050*/ 	.word	index@(.nv.constant0._Z15add_sourceOnGPUPfS_)
        /*0054*/ 	.short	0x0380
        /*0056*/ 	.short	0x0010


	//----- nvinfo : EIATTR_SW_WAR
	.align		4
.L_49:
        /*0058*/ 	.byte	0x04, 0x36
        /*005a*/ 	.short	(.L_51 - .L_50)
.L_50:
        /*005c*/ 	.word	0x00000008
.L_51:


//--------------------- .nv.callgraph             --------------------------
	.section	.nv.callgraph,"",@"SHT_CUDA_CALLGRAPH"
	.align	4
	.sectionentsize	8
	.align		4
        /*0000*/ 	.word	0x00000000
	.align		4
        /*0004*/ 	.word	0xffffffff
	.align		4
        /*0008*/ 	.word	0x00000000
	.align		4
        /*000c*/ 	.word	0xfffffffe
	.align		4
        /*0010*/ 	.word	0x00000000
	.align		4
        /*0014*/ 	.word	0xfffffffd
	.align		4
        /*0018*/ 	.word	0x00000000
	.align		4
        /*001c*/ 	.word	0xfffffffc


//--------------------- .nv.constant3             --------------------------
	.section	.nv.constant3,"a",@progbits
	.align	4
.nv.constant3:
	.type		N,@object
	.size		N,(DT - N)
N:
	.zero		4
	.type		DT,@object
	.size		DT,(VIS - DT)
DT:
	.zero		4
	.type		VIS,@object
	.size		VIS,(DIFF - VIS)
VIS:
	.zero		4
	.type		DIFF,@object
	.size		DIFF,(.L_3 - DIFF)
DIFF:
	.zero		4
.L_3:


//--------------------- .text._Z12diffuseOnGPUiPfS_S_ff --------------------------
	.section	.text._Z12diffuseOnGPUiPfS_S_ff,"ax",@progbits
	.align	128
        .global         _Z12diffuseOnGPUiPfS_S_ff
        .type           _Z12diffuseOnGPUiPfS_S_ff,@function
        .size           _Z12diffuseOnGPUiPfS_S_ff,(.L_x_26 - _Z12diffuseOnGPUiPfS_S_ff)
        .other          _Z12diffuseOnGPUiPfS_S_ff,@"STO_CUDA_ENTRY STV_DEFAULT"
_Z12diffuseOnGPUiPfS_S_ff:
.text._Z12diffuseOnGPUiPfS_S_ff:
[----:B------:R-:W-:Y:S01]  /*0000*/  LDC R1, c[0x0][0x37c] ;  /* 0x0000df00ff017b82 */ /* 0x000fe20000000800 */
[----:B------:R-:W0:Y:S07]  /*0010*/  S2R R3, SR_TID.X ;  /* 0x0000000000037919 */ /* 0x000e2e0000002100 */
[----:B------:R-:W0:Y:S01]  /*0020*/  LDC R6, c[0x0][0x360] ;  /* 0x0000d800ff067b82 */ /* 0x000e220000000800 */
[----:B------:R-:W1:Y:S07]  /*0030*/  S2R R8, SR_TID.Y ;  /* 0x0000000000087919 */ /* 0x000e6e0000002200 */
[----:B------:R-:W0:Y:S08]  /*0040*/  S2UR UR8, SR_CTAID.X ;  /* 0x00000000000879c3 */ /* 0x000e300000002500 */
[----:B------:R-:W1:Y:S08]  /*0050*/  S2UR UR9, SR_CTAID.Y ;  /* 0x00000000000979c3 */ /* 0x000e700000002600 */
[----:B------:R-:W1:Y:S08]  /*0060*/  LDC R9, c[0x0][0x364] ;  /* 0x0000d900ff097b82 */ /* 0x000e700000000800 */
[----:B------:R-:W2:Y:S01]  /*0070*/  LDC R14, c[0x3][RZ] ;  /* 0x00c00000ff0e7b82 */ /* 0x000ea20000000800 */
[----:B0-----:R-:W-:-:S02]  /*0080*/  IMAD R2, R6, UR8, R3 ;  /* 0x0000000806027c24 */ /* 0x001fc4000f8e0203 */
[----:B-1----:R-:W-:-:S05]  /*0090*/  IMAD R5, R9, UR9, R8 ;  /* 0x0000000909057c24 */ /* 0x002fca000f8e0208 */
[----:B------:R-:W-:Y:S01]  /*00a0*/  VIMNMX R0, PT, PT, R2, R5, !PT ;  /* 0x0000000502007248 */ /* 0x000fe20007fe0100 */
[----:B--2---:R-:W-:-:S05]  /*00b0*/  VIADD R7, R14, 0x2 ;  /* 0x000000020e077836 */ /* 0x004fca0000000000 */
[----:B------:R-:W-:-:S13]  /*00c0*/  ISETP.GE.AND P0, PT, R0, R7, PT ;  /* 0x000000070000720c */ /* 0x000fda0003f06270 */
[----:B------:R-:W-:Y:S05]  /*00d0*/  @P0 EXIT ;  /* 0x000000000000094d */ /* 0x000fea0003800000 */
[----:B------:R-:W0:Y:S01]  /*00e0*/  LDC.64 R10, c[0x0][0x388] ;  /* 0x0000e200ff0a7b82 */ /* 0x000e220000000a00 */
[----:B------:R-:W1:Y:S01]  /*00f0*/  LDCU.64 UR6, c[0x0][0x358] ;  /* 0x00006b00ff0677ac */ /* 0x000e620008000a00 */
[----:B------:R-:W-:-:S06]  /*0100*/  IMAD R4, R5, R7, R2 ;  /* 0x0000000705047224 */ /* 0x000fcc00078e0202 */
[----:B------:R-:W2:Y:S01]  /*0110*/  LDC.64 R12, c[0x0][0x390] ;  /* 0x0000e400ff0c7b82 */ /* 0x000ea20000000a00 */
[----:B0-----:R-:W-:-:S06]  /*0120*/  IMAD.WIDE R10, R4, 0x4, R10 ;  /* 0x00000004040a7825 */ /* 0x001fcc00078e020a */
[----:B-1----:R-:W3:Y:S01]  /*0130*/  LDG.E R10, desc[UR6][R10.64] ;  /* 0x000000060a0a7981 */ /* 0x002ee2000c1e1900 */
[----:B--2---:R-:W-:-:S06]  /*0140*/  IMAD.WIDE R12, R4, 0x4, R12 ;  /* 0x00000004040c7825 */ /* 0x004fcc00078e020c */
[----:B------:R-:W2:Y:S01]  /*0150*/  LDG.E R12, desc[UR6][R12.64] ;  /* 0x000000060c0c7981 */ /* 0x000ea2000c1e1900 */
[----:B------:R-:W0:Y:S01]  /*0160*/  S2UR UR5, SR_CgaCtaId ;  /* 0x00000000000579c3 */ /* 0x000e220000008800 */
[----:B------:R-:W-:Y:S01]  /*0170*/  UMOV UR4, 0x400 ;  /* 0x0000040000047882 */ /* 0x000fe20000000000 */
[C---:B------:R-:W-:Y:S02]  /*0180*/  IMAD R0, R6.reuse, R8, R3 ;  /* 0x0000000806007224 */ /* 0x040fe400078e0203 */
[----:B------:R-:W-:Y:S01]  /*0190*/  IMAD R6, R6, R9, RZ ;  /* 0x0000000906067224 */ /* 0x000fe200078e02ff */
[----:B------:R-:W-:-:S04]  /*01a0*/  ISETP.GT.AND P0, PT, R2, R14, PT ;  /* 0x0000000e0200720c */ /* 0x000fc80003f04270 */
[----:B------:R-:W-:Y:S01]  /*01b0*/  ISETP.LT.OR P0, PT, R2, 0x1, P0 ;  /* 0x000000010200780c */ /* 0x000fe20000701670 */
[----:B0-----:R-:W-:-:S06]  /*01c0*/  ULEA UR4, UR5, UR4, 0x18 ;  /* 0x0000000405047291 */ /* 0x001fcc000f8ec0ff */
[----:B------:R-:W-:-:S05]  /*01d0*/  LEA R3, R0, UR4, 0x2 ;  /* 0x0000000400037c11 */ /* 0x000fca000f8e10ff */
[----:B------:R-:W-:Y:S01]  /*01e0*/  IMAD R9, R6, 0x4, R3 ;  /* 0x0000000406097824 */ /* 0x000fe200078e0203 */
[----:B------:R-:W-:-:S04]  /*01f0*/  ISETP.EQ.OR P0, PT, R5, RZ, P0 ;  /* 0x000000ff0500720c */ /* 0x000fc80000702670 */
[----:B------:R-:W-:Y:S01]  /*0200*/  ISETP.GT.OR P0, PT, R5, R14, P0 ;  /* 0x0000000e0500720c */ /* 0x000fe20000704670 */
[----:B------:R-:W-:Y:S01]  /*0210*/  BSSY.RECONVERGENT B0, `(.L_x_0) ;  /* 0x000001f000007945 */ /* 0x000fe20003800200 */
[----:B---3--:R0:W-:Y:S04]  /*0220*/  STS [R3], R10 ;  /* 0x0000000a03007388 */ /* 0x0081e80000000800 */
[----:B--2---:R0:W-:Y:S07]  /*0230*/  STS [R9], R12 ;  /* 0x0000000c09007388 */ /* 0x0041ee0000000800 */
[----:B------:R-:W-:Y:S05]  /*0240*/  @P0 BRA `(.L_x_1) ;  /* 0x00000000006c0947 */ /* 0x000fea0003800000 */
[----:B------:R-:W-:Y:S01]  /*0250*/  IMAD.IADD R8, R0, 0x1, -R14 ;  /* 0x0000000100087824 */ /* 0x000fe200078e0a0e */
[----:B------:R-:W-:Y:S01]  /*0260*/  LDS R13, [R3+0x4] ;  /* 0x00000400030d7984 */ /* 0x000fe20000000800 */
[----:B------:R-:W-:Y:S01]  /*0270*/  IMAD R14, R14, 0x4, R3 ;  /* 0x000000040e0e7824 */ /* 0x000fe200078e0203 */
[----:B0-----:R-:W0:Y:S01]  /*0280*/  LDC.64 R10, c[0x0][0x3a0] ;  /* 0x0000e800ff0a7b82 */ /* 0x001e220000000a00 */
[----:B------:R-:W-:Y:S01]  /*0290*/  BSSY.RECONVERGENT B1, `(.L_x_2) ;  /* 0x0000014000017945 */ /* 0x000fe20003800200 */
[----:B------:R-:W-:Y:S01]  /*02a0*/  LEA R8, R8, UR4, 0x2 ;  /* 0x0000000408087c11 */ /* 0x000fe2000f8e10ff */
[----:B------:R-:W1:Y:S04]  /*02b0*/  LDS R0, [R3+-0x4] ;  /* 0xfffffc0003007984 */ /* 0x000e680000000800 */
[----:B------:R-:W2:Y:S04]  /*02c0*/  LDS R15, [R8+-0x8] ;  /* 0xfffff800080f7984 */ /* 0x000ea80000000800 */
[----:B------:R-:W3:Y:S01]  /*02d0*/  LDS R17, [R14+0x8] ;  /* 0x000008000e117984 */ /* 0x000ee20000000800 */
[----:B0-----:R-:W0:Y:S01]  /*02e0*/  MUFU.RCP R16, R11 ;  /* 0x0000000b00107308 */ /* 0x001e220000001000 */
[----:B-1----:R-:W-:Y:S01]  /*02f0*/  FADD R0, R0, R13 ;  /* 0x0000000d00007221 */ /* 0x002fe20000000000 */
[----:B0-----:R-:W-:-:S03]  /*0300*/  FFMA R13, R16, -R11, 1 ;  /* 0x3f800000100d7423 */ /* 0x001fc6000000080b */
[----:B--2---:R-:W-:Y:S01]  /*0310*/  FADD R0, R0, R15 ;  /* 0x0000000f00007221 */ /* 0x004fe20000000000 */
[----:B------:R-:W-:-:S03]  /*0320*/  FFMA R13, R16, R13, R16 ;  /* 0x0000000d100d7223 */ /* 0x000fc60000000010 */
[----:B---3--:R-:W-:-:S04]  /*0330*/  FADD R17, R0, R17 ;  /* 0x0000001100117221 */ /* 0x008fc80000000000 */
[----:B------:R-:W-:-:S04]  /*0340*/  FFMA R0, R17, R10, R12 ;  /* 0x0000000a11007223 */ /* 0x000fc8000000000c */
[----:B------:R-:W0:Y:S01]  /*0350*/  FCHK P0, R0, R11 ;  /* 0x0000000b00007302 */ /* 0x000e220000000000 */
[----:B------:R-:W-:-:S04]  /*0360*/  FFMA R8, R0, R13, RZ ;  /* 0x0000000d00087223 */ /* 0x000fc800000000ff */
[----:B------:R-:W-:-:S04]  /*0370*/  FFMA R3, R8, -R11, R0 ;  /* 0x8000000b08037223 */ /* 0x000fc80000000000 */
[----:B------:R-:W-:Y:S01]  /*0380*/  FFMA R3, R13, R3, R8 ;  /* 0x000000030d037223 */ /* 0x000fe20000000008 */
[----:B0-----:R-:W-:Y:S06]  /*0390*/  @!P0 BRA `(.L_x_3) ;  /* 0x00000000000c8947 */ /* 0x001fec0003800000 */
[----:B------:R-:W-:-:S07]  /*03a0*/  MOV R8, 0x3c0 ;  /* 0x000003c000087802 */ /* 0x000fce0000000f00 */
[----:B------:R-:W-:Y:S05]  /*03b0*/  CALL.REL.NOINC `($__internal_0_$__cuda_sm3x_div_rn_noftz_f32_slowpath) ;  /* 0x0000000400ac7944 */ /* 0x000fea0003c00000 */
[----:B------:R-:W-:-:S07]  /*03c0*/  IMAD.MOV.U32 R3, RZ, RZ, R0 ;  /* 0x000000ffff037224 */ /* 0x000fce00078e0000 */
.L_x_3:
[----:B------:R-:W-:Y:S05]  /*03d0*/  BSYNC.RECONVERGENT B1 ;  /* 0x0000000000017941 */ /* 0x000fea0003800200 */
.L_x_2:
[----:B------:R-:W-:-:S05]  /*03e0*/  IMAD R6, R6, 0x4, R9 ;  /* 0x0000000406067824 */ /* 0x000fca00078e0209 */
[----:B------:R1:W-:Y:S02]  /*03f0*/  STS [R6], R3 ;  /* 0x0000000306007388 */ /* 0x0003e40000000800 */
.L_x_1:
[----:B------:R-:W-:Y:S05]  /*0400*/  BSYNC.RECONVERGENT B0 ;  /* 0x0000000000007941 */ /* 0x000fea0003800200 */
.L_x_0:
[----:B------:R-:W2:Y:S02]  /*0410*/  LDCU UR4, c[0x0][0x370] ;  /* 0x00006e00ff0477ac */ /* 0x000ea40008000800 */
[----:B--2---:R-:W-:-:S04]  /*0420*/  UIADD3 UR4, UPT, UPT, UR4, -0x1, URZ ;  /* 0xffffffff04047890 */ /* 0x004fc8000fffe0ff */
[----:B------:R-:W-:-:S04]  /*0430*/  UISETP.NE.AND UP0, UPT, UR8, UR4, UPT ;  /* 0x000000040800728c */ /* 0x000fc8000bf05270 */
[----:B------:R-:W-:-:S04]  /*0440*/  UISETP.EQ.OR UP0, UPT, UR8, URZ, !UP0 ;  /* 0x000000ff0800728c */ /* 0x000fc8000c702670 */
[----:B------:R-:W-:-:S09]  /*0450*/  UISETP.EQ.OR UP0, UPT, UR9, URZ, UP0 ;  /* 0x000000ff0900728c */ /* 0x000fd20008702670 */
[----:B------:R-:W-:Y:S05]  /*0460*/  BRA.U UP0, `(.L_x_4) ;  /* 0x0000000100107547 */ /* 0x000fea000b800000 */
[----:B------:R-:W2:Y:S02]  /*0470*/  LDC R0, c[0x0][0x374] ;  /* 0x0000dd00ff007b82 */ /* 0x000ea40000000800 */
[----:B--2---:R-:W-:-:S05]  /*0480*/  VIADD R0, R0, 0xffffffff ;  /* 0xffffffff00007836 */ /* 0x004fca0000000000 */
[----:B------:R-:W-:-:S13]  /*0490*/  ISETP.NE.AND P0, PT, R0, UR9, PT ;  /* 0x0000000900007c0c */ /* 0x000fda000bf05270 */
[----:B------:R-:W-:Y:S05]  /*04a0*/  @P0 EXIT ;  /* 0x000000000000094d */ /* 0x000fea0003800000 */
.L_x_4:
[----:B01----:R-:W0:Y:S01]  /*04b0*/  LDC R3, c[0x3][RZ] ;  /* 0x00c00000ff037b82 */ /* 0x003e220000000800 */
[----:B------:R-:W-:Y:S01]  /*04c0*/  IMAD.IADD R11, R7, 0x1, R4 ;  /* 0x00000001070b7824 */ /* 0x000fe200078e0204 */
[----:B------:R-:W-:Y:S06]  /*04d0*/  BSSY.RECONVERGENT B0, `(.L_x_5) ;  /* 0x0000035000007945 */ /* 0x000fec0003800200 */
[----:B------:R-:W1:Y:S08]  /*04e0*/  LDC.64 R12, c[0x0][0x398] ;  /* 0x0000e600ff0c7b82 */ /* 0x000e700000000a00 */
[----:B------:R-:W-:Y:S01]  /*04f0*/  BAR.SYNC.DEFER_BLOCKING 0x0 ;  /* 0x0000000000007b1d */ /* 0x000fe20000010000 */
[----:B0-----:R-:W-:-:S02]  /*0500*/  ISETP.GT.AND P0, PT, R5, R3, PT ;  /* 0x000000030500720c */ /* 0x001fc40003f04270 */
[----:B------:R-:W-:Y:S02]  /*0510*/  IADD3 R15, PT, PT, R4, -0x2, -R3 ;  /* 0xfffffffe040f7810 */ /* 0x000fe40007ffe803 */
[----:B------:R-:W-:-:S04]  /*0520*/  ISETP.NE.AND P0, PT, R5, RZ, !P0 ;  /* 0x000000ff0500720c */ /* 0x000fc80004705270 */
[----:B------:R-:W-:Y:S01]  /*0530*/  ISETP.NE.OR P1, PT, R2, RZ, !P0 ;  /* 0x000000ff0200720c */ /* 0x000fe20004725670 */
[----:B-1----:R-:W-:-:S04]  /*0540*/  IMAD.WIDE R6, R4, 0x4, R12 ;  /* 0x0000000404067825 */ /* 0x002fc800078e020c */
[----:B------:R-:W-:-:S04]  /*0550*/  IMAD.WIDE.U32 R8, R4, 0x4, R12 ;  /* 0x0000000404087825 */ /* 0x000fc800078e000c */
[----:B------:R-:W-:-:S04]  /*0560*/  IMAD.WIDE R10, R11, 0x4, R12 ;  /* 0x000000040b0a7825 */ /* 0x000fc800078e020c */
[----:B------:R-:W-:Y:S01]  /*0570*/  IMAD.WIDE R12, R15, 0x4, R12 ;  /* 0x000000040f0c7825 */ /* 0x000fe200078e020c */
[----:B------:R-:W-:Y:S06]  /*0580*/  @P1 BRA `(.L_x_6) ;  /* 0x0000000000201947 */ /* 0x000fec0003800000 */
[----:B------:R-:W0:Y:S02]  /*0590*/  LDC R0, c[0x0][0x380] ;  /* 0x0000e000ff007b82 */ /* 0x000e240000000800 */
[----:B0-----:R-:W-:-:S13]  /*05a0*/  ISETP.NE.AND P0, PT, R0, 0x1, PT ;  /* 0x000000010000780c */ /* 0x001fda0003f05270 */
[----:B------:R-:W2:Y:S04]  /*05b0*/  @!P0 LDG.E R0, desc[UR6][R6.64+0x4] ;  /* 0x0000040606008981 */ /* 0x000ea8000c1e1900 */
[----:B------:R-:W3:Y:S01]  /*05c0*/  @P0 LDG.E R15, desc[UR6][R6.64+0x4] ;  /* 0x00000406060f0981 */ /* 0x000ee2000c1e1900 */
[----:B--2---:R-:W-:-:S05]  /*05d0*/  @!P0 FADD R17, -R0, -RZ ;  /* 0x800000ff00118221 */ /* 0x004fca0000000100 */
[----:B------:R0:W-:Y:S04]  /*05e0*/  @!P0 STG.E desc[UR6][R6.64], R17 ;  /* 0x0000001106008986 */ /* 0x0001e8000c101906 */
[----:B---3--:R0:W-:Y:S01]  /*05f0*/  @P0 STG.E desc[UR6][R6.64], R15 ;  /* 0x0000000f06000986 */ /* 0x0081e2000c101906 */
[----:B------:R-:W-:Y:S05]  /*0600*/  BRA `(.L_x_7) ;  /* 0x0000000000847947 */ /* 0x000fea0003800000 */
.L_x_6:
[----:B------:R-:W-:-:S05]  /*0610*/  VIADD R0, R3, 0x1 ;  /* 0x0000000103007836 */ /* 0x000fca0000000000 */
[----:B------:R-:W-:-:S13]  /*0620*/  ISETP.NE.OR P0, PT, R2, R0, !P0 ;  /* 0x000000000200720c */ /* 0x000fda0004705670 */
[----:B------:R-:W-:Y:S05]  /*0630*/  @P0 BRA `(.L_x_8) ;  /* 0x0000000000200947 */ /* 0x000fea0003800000 */
        /* <DEDUP_REMOVED lines=8> */
.L_x_8:
[----:B------:R-:W-:-:S04]  /*06c0*/  ISETP.GE.AND P0, PT, R2, 0x1, PT ;  /* 0x000000010200780c */ /* 0x000fc80003f06270 */
[----:B------:R-:W-:-:S04]  /*06d0*/  ISETP.NE.OR P0, PT, R5, RZ, !P0 ;  /* 0x000000ff0500720c */ /* 0x000fc80004705670 */
[----:B------:R-:W-:-:S13]  /*06e0*/  ISETP.GT.OR P0, PT, R2, R3, P0 ;  /* 0x000000030200720c */ /* 0x000fda0000704670 */
[----:B------:R-:W-:Y:S05]  /*06f0*/  @P0 BRA `(.L_x_9) ;  /* 0x0000000000200947 */ /* 0x000fea0003800000 */
[----:B------:R-:W0:Y:S02]  /*0700*/  LDC R0, c[0x0][0x380] ;  /* 0x0000e000ff007b82 */ /* 0x000e240000000800 */
[----:B0-----:R-:W-:-:S13]  /*0710*/  ISETP.NE.AND P0, PT, R0, 0x2, PT ;  /* 0x000000020000780c */ /* 0x001fda0003f05270 */
[----:B------:R-:W2:Y:S02]  /*0720*/  @!P0 LDG.E R0, desc[UR6][R10.64] ;  /* 0x000000060a008981 */ /* 0x000ea4000c1e1900 */
[----:B--2---:R-:W-:-:S05]  /*0730*/  @!P0 FADD R17, -R0, -RZ ;  /* 0x800000ff00118221 */ /* 0x004fca0000000100 */
[----:B------:R2:W-:Y:S04]  /*0740*/  @!P0 STG.E desc[UR6][R8.64], R17 ;  /* 0x0000001108008986 */ /* 0x0005e8000c101906 */
[----:B------:R-:W3:Y:S04]  /*0750*/  @P0 LDG.E R15, desc[UR6][R10.64] ;  /* 0x000000060a0f0981 */ /* 0x000ee8000c1e1900 */
[----:B---3--:R2:W-:Y:S01]  /*0760*/  @P0 STG.E desc[UR6][R8.64], R15 ;  /* 0x0000000f08000986 */ /* 0x0085e2000c101906 */
[----:B------:R-:W-:Y:S05]  /*0770*/  BRA `(.L_x_7) ;  /* 0x0000000000287947 */ /* 0x000fea0003800000 */
.L_x_9:
[----:B------:R-:W-:-:S04]  /*0780*/  ISETP.NE.AND P0, PT, R5, R0, PT ;  /* 0x000000000500720c */ /* 0x000fc80003f05270 */
[----:B------:R-:W-:-:S04]  /*0790*/  ISETP.GT.OR P0, PT, R2, R3, P0 ;  /* 0x000000030200720c */ /* 0x000fc80000704670 */
[----:B------:R-:W-:-:S13]  /*07a0*/  ISETP.LT.OR P0, PT, R2, 0x1, P0 ;  /* 0x000000010200780c */ /* 0x000fda0000701670 */
[----:B------:R-:W-:Y:S05]  /*07b0*/  @P0 BRA `(.L_x_7) ;  /* 0x0000000000180947 */ /* 0x000fea0003800000 */
[----:B------:R-:W2:Y:S01]  /*07c0*/  LDG.E R4, desc[UR6][R12.64] ;  /* 0x000000060c047981 */ /* 0x000ea2000c1e1900 */
[----:B------:R-:W0:Y:S02]  /*07d0*/  LDC R0, c[0x0][0x380] ;  /* 0x0000e000ff007b82 */ /* 0x000e240000000800 */
[----:B0-----:R-:W-:-:S13]  /*07e0*/  ISETP.NE.AND P0, PT, R0, 0x2, PT ;  /* 0x000000020000780c */ /* 0x001fda0003f05270 */
[----:B--2---:R-:W-:Y:S01]  /*07f0*/  @!P0 FADD R15, -R4, -RZ ;  /* 0x800000ff040f8221 */ /* 0x004fe20000000100 */
[----:B------:R-:W-:-:S05]  /*0800*/  @P0 IMAD.MOV.U32 R15, RZ, RZ, R4 ;  /* 0x000000ffff0f0224 */ /* 0x000fca00078e0004 */
[----:B------:R3:W-:Y:S02]  /*0810*/  STG.E desc[UR6][R6.64], R15 ;  /* 0x0000000f06007986 */ /* 0x0007e4000c101906 */
.L_x_7:
[----:B------:R-:W-:Y:S05]  /*0820*/  BSYNC.RECONVERGENT B0 ;  /* 0x0000000000007941 */ /* 0x000fea0003800200 */
.L_x_5:
[----:B------:R-:W-:Y:S01]  /*0830*/  BAR.SYNC.DEFER_BLOCKING 0x0 ;  /* 0x0000000000007b1d */ /* 0x000fe20000010000 */
[----:B------:R-:W-:-:S13]  /*0840*/  LOP3.LUT P0, RZ, R2, R5, RZ, 0xfc, !PT ;  /* 0x0000000502ff7212 */ /* 0x000fda000780fcff */
[----:B------:R-:W-:Y:S05]  /*0850*/  @P0 BRA `(.L_x_10) ;  /* 0x0000000000180947 */ /* 0x000fea0003800000 */
[----:B------:R-:W4:Y:S04]  /*0860*/  LDG.E R11, desc[UR6][R10.64] ;  /* 0x000000060a0b7981 */ /* 0x000f28000c1e1900 */
[----:B------:R-:W4:Y:S02]  /*0870*/  LDG.E R0, desc[UR6][R8.64+0x4] ;  /* 0x0000040608007981 */ /* 0x000f24000c1e1900 */
[----:B----4-:R-:W-:-:S04]  /*0880*/  FADD R0, R0, R11 ;  /* 0x0000000b00007221 */ /* 0x010fc80000000000 */
[----:B------:R-:W-:-:S05]  /*0890*/  FMUL R3, R0, 0.5 ;  /* 0x3f00000000037820 */ /* 0x000fca0000400000 */
[----:B------:R-:W-:Y:S01]  /*08a0*/  STG.E desc[UR6][R8.64], R3 ;  /* 0x0000000308007986 */ /* 0x000fe2000c101906 */
[----:B------:R-:W-:Y:S05]  /*08b0*/  EXIT ;  /* 0x000000000000794d */ /* 0x000fea0003800000 */
.L_x_10:
[----:B------:R-:W-:-:S05]  /*08c0*/  VIADD R3, R3, 0x1 ;  /* 0x0000000103037836 */ /* 0x000fca0000000000 */
[----:B------:R-:W-:-:S04]  /*08d0*/  ISETP.NE.AND P0, PT, R5, R3, PT ;  /* 0x000000030500720c */ /* 0x000fc80003f05270 */
[----:B------:R-:W-:-:S13]  /*08e0*/  ISETP.NE.OR P1, PT, R2, RZ, P0 ;  /* 0x000000ff0200720c */ /* 0x000fda0000725670 */
[----:B------:R-:W-:Y:S05]  /*08f0*/  @P1 BRA `(.L_x_11) ;  /* 0x0000000000181947 */ /* 0x000fea0003800000 */
[----:B------:R-:W4:Y:S04]  /*0900*/  LDG.E R13, desc[UR6][R12.64] ;  /* 0x000000060c0d7981 */ /* 0x000f28000c1e1900 */
[----:B------:R-:W4:Y:S02]  /*0910*/  LDG.E R0, desc[UR6][R6.64+0x4] ;  /* 0x0000040606007981 */ /* 0x000f24000c1e1900 */
[----:B----4-:R-:W-:-:S04]  /*0920*/  FADD R0, R0, R13 ;  /* 0x0000000d00007221 */ /* 0x010fc80000000000 */
[----:B------:R-:W-:-:S05]  /*0930*/  FMUL R3, R0, 0.5 ;  /* 0x3f00000000037820 */ /* 0x000fca0000400000 */
[----:B------:R-:W-:Y:S01]  /*0940*/  STG.E desc[UR6][R6.64], R3 ;  /* 0x0000000306007986 */ /* 0x000fe2000c101906 */
[----:B------:R-:W-:Y:S05]  /*0950*/  EXIT ;  /* 0x000000000000794d */ /* 0x000fea0003800000 */
.L_x_11:
[----:B------:R-:W-:-:S04]  /*0960*/  ISETP.NE.AND P1, PT, R5, RZ, PT ;  /* 0x000000ff0500720c */ /* 0x000fc80003f25270 */
[----:B------:R-:W-:-:S13]  /*0970*/  ISETP.NE.OR P1, PT, R2, R3, P1 ;  /* 0x000000030200720c */ /* 0x000fda0000f25670 */
[----:B------:R-:W-:Y:S05]  /*0980*/  @P1 BRA `(.L_x_12) ;  /* 0x0000000000181947 */ /* 0x000fea0003800000 */
[----:B------:R-:W4:Y:S04]  /*0990*/  LDG.E R11, desc[UR6][R10.64] ;  /* 0x000000060a0b7981 */ /* 0x000f28000c1e1900 */
[----:B------:R-:W4:Y:S02]  /*09a0*/  LDG.E R0, desc[UR6][R6.64+-0x4] ;  /* 0xfffffc0606007981 */ /* 0x000f24000c1e1900 */
[----:B----4-:R-:W-:-:S04]  /*09b0*/  FADD R0, R0, R11 ;  /* 0x0000000b00007221 */ /* 0x010fc80000000000 */
[----:B------:R-:W-:-:S05]  /*09c0*/  FMUL R3, R0, 0.5 ;  /* 0x3f00000000037820 */ /* 0x000fca0000400000 */
[----:B------:R-:W-:Y:S01]  /*09d0*/  STG.E desc[UR6][R6.64], R3 ;  /* 0x0000000306007986 */ /* 0x000fe2000c101906 */
[----:B------:R-:W-:Y:S05]  /*09e0*/  EXIT ;  /* 0x000000000000794d */ /* 0x000fea0003800000 */
.L_x_12:
[----:B------:R-:W-:-:S13]  /*09f0*/  ISETP.NE.OR P0, PT, R2, R3, P0 ;  /* 0x000000030200720c */ /* 0x000fda0000705670 */
[----:B------:R-:W-:Y:S05]  /*0a00*/  @P0 EXIT ;  /* 0x000000000000094d */ /* 0x000fea0003800000 */
[----:B------:R-:W4:Y:S04]  /*0a10*/  LDG.E R13, desc[UR6][R12.64] ;  /* 0x000000060c0d7981 */ /* 0x000f28000c1e1900 */
[----:B------:R-:W4:Y:S02]  /*0a20*/  LDG.E R0, desc[UR6][R6.64+-0x4] ;  /* 0xfffffc0606007981 */ /* 0x000f24000c1e1900 */
[----:B----4-:R-:W-:-:S04]  /*0a30*/  FADD R0, R0, R13 ;  /* 0x0000000d00007221 */ /* 0x010fc80000000000 */
[----:B------:R-:W-:-:S05]  /*0a40*/  FMUL R3, R0, 0.5 ;  /* 0x3f00000000037820 */ /* 0x000fca0000400000 */
[----:B------:R-:W-:Y:S01]  /*0a50*/  STG.E desc[UR6][R6.64], R3 ;  /* 0x0000000306007986 */ /* 0x000fe2000c101906 */
[----:B------:R-:W-:Y:S05]  /*0a60*/  EXIT ;  /* 0x000000000000794d */ /* 0x000fea0003800000 */
        .weak           $__internal_0_$__cuda_sm3x_div_rn_noftz_f32_slowpath
        .type           $__internal_0_$__cuda_sm3x_div_rn_noftz_f32_slowpath,@function
        .size           $__internal_0_$__cuda_sm3x_div_rn_noftz_f32_slowpath,(.L_x_26 - $__internal_0_$__cuda_sm3x_div_rn_noftz_f32_slowpath)
$__internal_0_$__cuda_sm3x_div_rn_noftz_f32_slowpath:
[----:B------:R-:W0:Y:S01]  /*0a70*/  LDC R3, c[0x0][0x3a4] ;  /* 0x0000e900ff037b82 */ /* 0x000e220000000800 */
[--C-:B------:R-:W-:Y:S01]  /*0a80*/  SHF.R.U32.HI R10, RZ, 0x17, R0.reuse ;  /* 0x00000017ff0a7819 */ /* 0x100fe20000011600 */
[----:B------:R-:W1:Y:S01]  /*0a90*/  LDCU UR5, c[0x0][0x3a4] ;  /* 0x00007480ff0577ac */ /* 0x000e620008000800 */
[----:B------:R-:W-:Y:S01]  /*0aa0*/  BSSY.RECONVERGENT B2, `(.L_x_13) ;  /* 0x0000064000027945 */ /* 0x000fe20003800200 */
[----:B------:R-:W-:Y:S01]  /*0ab0*/  IMAD.MOV.U32 R13, RZ, RZ, R0 ;  /* 0x000000ffff0d7224 */ /* 0x000fe200078e0000 */
[----:B------:R-:W-:-:S05]  /*0ac0*/  LOP3.LUT R12, R10, 0xff, RZ, 0xc0, !PT ;  /* 0x000000ff0a0c7812 */ /* 0x000fca00078ec0ff */
[----:B------:R-:W-:Y:S02]  /*0ad0*/  VIADD R15, R12, 0xffffffff ;  /* 0xffffffff0c0f7836 */ /* 0x000fe40000000000 */
[----:B-1----:R-:W-:Y:S01]  /*0ae0*/  IMAD.U32 R14, RZ, RZ, UR5 ;  /* 0x00000005ff0e7e24 */ /* 0x002fe2000f8e00ff */
[----:B0-----:R-:W-:-:S04]  /*0af0*/  SHF.R.U32.HI R11, RZ, 0x17, R3 ;  /* 0x00000017ff0b7819 */ /* 0x001fc80000011603 */
[----:B------:R-:W-:-:S05]  /*0b00*/  LOP3.LUT R11, R11, 0xff, RZ, 0xc0, !PT ;  /* 0x000000ff0b0b7812 */ /* 0x000fca00078ec0ff */
[----:B------:R-:W-:-:S05]  /*0b10*/  VIADD R16, R11, 0xffffffff ;  /* 0xffffffff0b107836 */ /* 0x000fca0000000000 */
[----:B------:R-:W-:-:S04]  /*0b20*/  ISETP.GT.U32.AND P0, PT, R16, 0xfd, PT ;  /* 0x000000fd1000780c */ /* 0x000fc80003f04070 */
[----:B------:R-:W-:-:S13]  /*0b30*/  ISETP.GT.U32.OR P0, PT, R15, 0xfd, P0 ;  /* 0x000000fd0f00780c */ /* 0x000fda0000704470 */
[----:B------:R-:W-:Y:S01]  /*0b40*/  @!P0 IMAD.MOV.U32 R10, RZ, RZ, RZ ;  /* 0x000000ffff0a8224 */ /* 0x000fe200078e00ff */
[----:B------:R-:W-:Y:S06]  /*0b50*/  @!P0 BRA `(.L_x_14) ;  /* 0x00000000005c8947 */ /* 0x000fec0003800000 */
[----:B------:R-:W-:Y:S02]  /*0b60*/  FSETP.GTU.FTZ.AND P1, PT, |R3|, +INF , PT ;  /* 0x7f8000000300780b */ /* 0x000fe40003f3c200 */
[----:B------:R-:W-:-:S04]  /*0b70*/  FSETP.GTU.FTZ.AND P0, PT, |R0|, +INF , PT ;  /* 0x7f8000000000780b */ /* 0x000fc80003f1c200 */
[----:B------:R-:W-:-:S13]  /*0b80*/  PLOP3.LUT P0, PT, P0, P1, PT, 0xf8, 0x8f ;  /* 0x00000000008f781c */ /* 0x000fda0000703f70 */
[----:B------:R-:W-:Y:S05]  /*0b90*/  @P0 BRA `(.L_x_15) ;  /* 0x00000004004c0947 */ /* 0x000fea0003800000 */
[----:B------:R-:W-:-:S13]  /*0ba0*/  LOP3.LUT P0, RZ, R14, 0x7fffffff, R13, 0xc8, !PT ;  /* 0x7fffffff0eff7812 */ /* 0x000fda000780c80d */
[----:B------:R-:W-:Y:S05]  /*0bb0*/  @!P0 BRA `(.L_x_16) ;  /* 0x00000004003c8947 */ /* 0x000fea0003800000 */
[C---:B------:R-:W-:Y:S02]  /*0bc0*/  FSETP.NEU.FTZ.AND P2, PT, |R0|.reuse, +INF , PT ;  /* 0x7f8000000000780b */ /* 0x040fe40003f5d200 */
[----:B------:R-:W-:Y:S02]  /*0bd0*/  FSETP.NEU.FTZ.AND P1, PT, |R3|, +INF , PT ;  /* 0x7f8000000300780b */ /* 0x000fe40003f3d200 */
[----:B------:R-:W-:-:S11]  /*0be0*/  FSETP.NEU.FTZ.AND P0, PT, |R0|, +INF , PT ;  /* 0x7f8000000000780b */ /* 0x000fd60003f1d200 */
[----:B------:R-:W-:Y:S05]  /*0bf0*/  @!P1 BRA !P2, `(.L_x_16) ;  /* 0x00000004002c9947 */ /* 0x000fea0005000000 */
[----:B------:R-:W-:-:S04]  /*0c00*/  LOP3.LUT P2, RZ, R13, 0x7fffffff, RZ, 0xc0, !PT ;  /* 0x7fffffff0dff7812 */ /* 0x000fc8000784c0ff */
[----:B------:R-:W-:-:S13]  /*0c10*/  PLOP3.LUT P1, PT, P1, P2, PT, 0x2f, 0xf2 ;  /* 0x0000000000f2781c */ /* 0x000fda0000f24577 */
[----:B------:R-:W-:Y:S05]  /*0c20*/  @P1 BRA `(.L_x_17) ;  /* 0x0000000400181947 */ /* 0x000fea0003800000 */
[----:B------:R-:W-:-:S04]  /*0c30*/  LOP3.LUT P1, RZ, R14, 0x7fffffff, RZ, 0xc0, !PT ;  /* 0x7fffffff0eff7812 */ /* 0x000fc8000782c0ff */
[----:B------:R-:W-:-:S13]  /*0c40*/  PLOP3.LUT P0, PT, P0, P1, PT, 0x2f, 0xf2 ;  /* 0x0000000000f2781c */ /* 0x000fda0000702577 */
[----:B------:R-:W-:Y:S05]  /*0c50*/  @P0 BRA `(.L_x_18) ;  /* 0x0000000400000947 */ /* 0x000fea0003800000 */
[----:B------:R-:W-:Y:S02]  /*0c60*/  ISETP.GE.AND P0, PT, R15, RZ, PT ;  /* 0x000000ff0f00720c */ /* 0x000fe40003f06270 */
[----:B------:R-:W-:-:S11]  /*0c70*/  ISETP.GE.AND P1, PT, R16, RZ, PT ;  /* 0x000000ff1000720c */ /* 0x000fd60003f26270 */
[----:B------:R-:W-:Y:S02]  /*0c80*/  @P0 IMAD.MOV.U32 R10, RZ, RZ, RZ ;  /* 0x000000ffff0a0224 */ /* 0x000fe400078e00ff */
[----:B------:R-:W-:Y:S01]  /*0c90*/  @!P0 FFMA R13, R0, 1.84467440737095516160e+19, RZ ;  /* 0x5f800000000d8823 */ /* 0x000fe200000000ff */
[----:B------:R-:W-:Y:S02]  /*0ca0*/  @!P0 IMAD.MOV.U32 R10, RZ, RZ, -0x40 ;  /* 0xffffffc0ff0a8424 */ /* 0x000fe400078e00ff */
[----:B------:R-:W-:Y:S02]  /*0cb0*/  @!P1 FFMA R14, R3, 1.84467440737095516160e+19, RZ ;  /* 0x5f800000030e9823 */ /* 0x000fe400000000ff */
[----:B------:R-:W-:-:S07]  /*0cc0*/  @!P1 VIADD R10, R10, 0x40 ;  /* 0x000000400a0a9836 */ /* 0x000fce0000000000 */
.L_x_14:
[----:B------:R-:W-:Y:S01]  /*0cd0*/  LEA R3, R11, 0xc0800000, 0x17 ;  /* 0xc08000000b037811 */ /* 0x000fe200078eb8ff */
[----:B------:R-:W-:Y:S01]  /*0ce0*/  VIADD R12, R12, 0xffffff81 ;  /* 0xffffff810c0c7836 */ /* 0x000fe20000000000 */
[----:B------:R-:W-:Y:S03]  /*0cf0*/  BSSY.RECONVERGENT B3, `(.L_x_19) ;  /* 0x0000035000037945 */ /* 0x000fe60003800200 */
[----:B------:R-:W-:Y:S01]  /*0d00*/  IMAD.IADD R3, R14, 0x1, -R3 ;  /* 0x000000010e037824 */ /* 0x000fe200078e0a03 */
[C---:B------:R-:W-:Y:S01]  /*0d10*/  IADD3 R11, PT, PT, R12.reuse, 0x7f, -R11 ;  /* 0x0000007f0c0b7810 */ /* 0x040fe20007ffe80b */
[----:B------:R-:W-:Y:S02]  /*0d20*/  IMAD R0, R12, -0x800000, R13 ;  /* 0xff8000000c007824 */ /* 0x000fe400078e020d */
[----:B------:R-:W0:Y:S01]  /*0d30*/  MUFU.RCP R14, R3 ;  /* 0x00000003000e7308 */ /* 0x000e220000001000 */
[----:B------:R-:W-:Y:S01]  /*0d40*/  FADD.FTZ R15, -R3, -RZ ;  /* 0x800000ff030f7221 */ /* 0x000fe20000010100 */
[----:B------:R-:W-:-:S03]  /*0d50*/  IMAD.IADD R11, R11, 0x1, R10 ;  /* 0x000000010b0b7824 */ /* 0x000fc600078e020a */
[----:B0-----:R-:W-:-:S04]  /*0d60*/  FFMA R17, R14, R15, 1 ;  /* 0x3f8000000e117423 */ /* 0x001fc8000000000f */
[----:B------:R-:W-:-:S04]  /*0d70*/  FFMA R16, R14, R17, R14 ;  /* 0x000000110e107223 */ /* 0x000fc8000000000e */
[----:B------:R-:W-:-:S04]  /*0d80*/  FFMA R13, R0, R16, RZ ;  /* 0x00000010000d7223 */ /* 0x000fc800000000ff */
[----:B------:R-:W-:-:S04]  /*0d90*/  FFMA R14, R15, R13, R0 ;  /* 0x0000000d0f0e7223 */ /* 0x000fc80000000000 */
[----:B------:R-:W-:-:S04]  /*0da0*/  FFMA R13, R16, R14, R13 ;  /* 0x0000000e100d7223 */ /* 0x000fc8000000000d */
[----:B------:R-:W-:-:S04]  /*0db0*/  FFMA R14, R15, R13, R0 ;  /* 0x0000000d0f0e7223 */ /* 0x000fc80000000000 */
[----:B------:R-:W-:-:S05]  /*0dc0*/  FFMA R0, R16, R14, R13 ;  /* 0x0000000e10007223 */ /* 0x000fca000000000d */
[----:B------:R-:W-:-:S04]  /*0dd0*/  SHF.R.U32.HI R3, RZ, 0x17, R0 ;  /* 0x00000017ff037819 */ /* 0x000fc80000011600 */
[----:B------:R-:W-:-:S05]  /*0de0*/  LOP3.LUT R3, R3, 0xff, RZ, 0xc0, !PT ;  /* 0x000000ff03037812 */ /* 0x000fca00078ec0ff */
[----:B------:R-:W-:-:S04]  /*0df0*/  IMAD.IADD R15, R3, 0x1, R11 ;  /* 0x00000001030f7824 */ /* 0x000fc800078e020b */
[----:B------:R-:W-:-:S05]  /*0e00*/  VIADD R3, R15, 0xffffffff ;  /* 0xffffffff0f037836 */ /* 0x000fca0000000000 */
[----:B------:R-:W-:-:S13]  /*0e10*/  ISETP.GE.U32.AND P0, PT, R3, 0xfe, PT ;  /* 0x000000fe0300780c */ /* 0x000fda0003f06070 */
[----:B------:R-:W-:Y:S05]  /*0e20*/  @!P0 BRA `(.L_x_20) ;  /* 0x0000000000808947 */ /* 0x000fea0003800000 */
[----:B------:R-:W-:-:S13]  /*0e30*/  ISETP.GT.AND P0, PT, R15, 0xfe, PT ;  /* 0x000000fe0f00780c */ /* 0x000fda0003f04270 */
[----:B------:R-:W-:Y:S05]  /*0e40*/  @P0 BRA `(.L_x_21) ;  /* 0x00000000006c0947 */ /* 0x000fea0003800000 */
[----:B------:R-:W-:-:S13]  /*0e50*/  ISETP.GE.AND P0, PT, R15, 0x1, PT ;  /* 0x000000010f00780c */ /* 0x000fda0003f06270 */
[----:B------:R-:W-:Y:S05]  /*0e60*/  @P0 BRA `(.L_x_22) ;  /* 0x0000000000740947 */ /* 0x000fea0003800000 */
[----:B------:R-:W-:Y:S02]  /*0e70*/  ISETP.GE.AND P0, PT, R15, -0x18, PT ;  /* 0xffffffe80f00780c */ /* 0x000fe40003f06270 */
[----:B------:R-:W-:-:S11]  /*0e80*/  LOP3.LUT R0, R0, 0x80000000, RZ, 0xc0, !PT ;  /* 0x8000000000007812 */ /* 0x000fd600078ec0ff */
[----:B------:R-:W-:Y:S05]  /*0e90*/  @!P0 BRA `(.L_x_22) ;  /* 0x0000000000688947 */ /* 0x000fea0003800000 */
[CCC-:B------:R-:W-:Y:S01]  /*0ea0*/  FFMA.RZ R3, R16.reuse, R14.reuse, R13.reuse ;  /* 0x0000000e10037223 */ /* 0x1c0fe2000000c00d */
[C---:B------:R-:W-:Y:S02]  /*0eb0*/  VIADD R12, R15.reuse, 0x20 ;  /* 0x000000200f0c7836 */ /* 0x040fe40000000000 */
[CCC-:B------:R-:W-:Y:S01]  /*0ec0*/  FFMA.RM R10, R16.reuse, R14.reuse, R13.reuse ;  /* 0x0000000e100a7223 */ /* 0x1c0fe2000000400d */
[----:B------:R-:W-:Y:S02]  /*0ed0*/  ISETP.NE.AND P2, PT, R15, RZ, PT ;  /* 0x000000ff0f00720c */ /* 0x000fe40003f45270 */
[----:B------:R-:W-:Y:S01]  /*0ee0*/  LOP3.LUT R11, R3, 0x7fffff, RZ, 0xc0, !PT ;  /* 0x007fffff030b7812 */ /* 0x000fe200078ec0ff */
[----:B------:R-:W-:Y:S01]  /*0ef0*/  FFMA.RP R3, R16, R14, R13 ;  /* 0x0000000e10037223 */ /* 0x000fe2000000800d */
[----:B------:R-:W-:Y:S01]  /*0f00*/  IMAD.MOV R13, RZ, RZ, -R15 ;  /* 0x000000ffff0d7224 */ /* 0x000fe200078e0a0f */
[----:B------:R-:W-:Y:S02]  /*0f10*/  ISETP.NE.AND P1, PT, R15, RZ, PT ;  /* 0x000000ff0f00720c */ /* 0x000fe40003f25270 */
[----:B------:R-:W-:-:S02]  /*0f20*/  LOP3.LUT R11, R11, 0x800000, RZ, 0xfc, !PT ;  /* 0x008000000b0b7812 */ /* 0x000fc400078efcff */
[----:B------:R-:W-:Y:S02]  /*0f30*/  FSETP.NEU.FTZ.AND P0, PT, R3, R10, PT ;  /* 0x0000000a0300720b */ /* 0x000fe40003f1d000 */
[----:B------:R-:W-:Y:S02]  /*0f40*/  SHF.L.U32 R12, R11, R12, RZ ;  /* 0x0000000c0b0c7219 */ /* 0x000fe400000006ff */
[----:B------:R-:W-:Y:S02]  /*0f50*/  SEL R10, R13, RZ, P2 ;  /* 0x000000ff0d0a7207 */ /* 0x000fe40001000000 */
[----:B------:R-:W-:Y:S02]  /*0f60*/  ISETP.NE.AND P1, PT, R12, RZ, P1 ;  /* 0x000000ff0c00720c */ /* 0x000fe40000f25270 */
[----:B------:R-:W-:Y:S02]  /*0f70*/  SHF.R.U32.HI R10, RZ, R10, R11 ;  /* 0x0000000aff0a7219 */ /* 0x000fe4000001160b */
[----:B------:R-:W-:-:S02]  /*0f80*/  PLOP3.LUT P0, PT, P0, P1, PT, 0xf8, 0x8f ;  /* 0x00000000008f781c */ /* 0x000fc40000703f70 */
[----:B------:R-:W-:Y:S02]  /*0f90*/  SHF.R.U32.HI R12, RZ, 0x1, R10 ;  /* 0x00000001ff0c7819 */ /* 0x000fe4000001160a */
[----:B------:R-:W-:-:S04]  /*0fa0*/  SEL R3, RZ, 0x1, !P0 ;  /* 0x00000001ff037807 */ /* 0x000fc80004000000 */
[----:B------:R-:W-:-:S04]  /*0fb0*/  LOP3.LUT R3, R3, 0x1, R12, 0xf8, !PT ;  /* 0x0000000103037812 */ /* 0x000fc800078ef80c */
[----:B------:R-:W-:-:S05]  /*0fc0*/  LOP3.LUT R3, R3, R10, RZ, 0xc0, !PT ;  /* 0x0000000a03037212 */ /* 0x000fca00078ec0ff */
[----:B------:R-:W-:-:S05]  /*0fd0*/  IMAD.IADD R3, R12, 0x1, R3 ;  /* 0x000000010c037824 */ /* 0x000fca00078e0203 */
[----:B------:R-:W-:Y:S01]  /*0fe0*/  LOP3.LUT R0, R3, R0, RZ, 0xfc, !PT ;  /* 0x0000000003007212 */ /* 0x000fe200078efcff */
[----:B------:R-:W-:Y:S06]  /*0ff0*/  BRA `(.L_x_22) ;  /* 0x0000000000107947 */ /* 0x000fec0003800000 */
.L_x_21:
[----:B------:R-:W-:-:S04]  /*1000*/  LOP3.LUT R0, R0, 0x80000000, RZ, 0xc0, !PT ;  /* 0x8000000000007812 */ /* 0x000fc800078ec0ff */
[----:B------:R-:W-:Y:S01]  /*1010*/  LOP3.LUT R0, R0, 0x7f800000, RZ, 0xfc, !PT ;  /* 0x7f80000000007812 */ /* 0x000fe200078efcff */
[----:B------:R-:W-:Y:S06]  /*1020*/  BRA `(.L_x_22) ;  /* 0x0000000000047947 */ /* 0x000fec0003800000 */
.L_x_20:
[----:B------:R-:W-:-:S07]  /*1030*/  IMAD R0, R11, 0x800000, R0 ;  /* 0x008000000b007824 */ /* 0x000fce00078e0200 */
.L_x_22:
[----:B------:R-:W-:Y:S05]  /*1040*/  BSYNC.RECONVERGENT B3 ;  /* 0x0000000000037941 */ /* 0x000fea0003800200 */
.L_x_19:
[----:B------:R-:W-:Y:S05]  /*1050*/  BRA `(.L_x_23) ;  /* 0x0000000000207947 */ /* 0x000fea0003800000 */
.L_x_18:
[----:B------:R-:W-:-:S04]  /*1060*/  LOP3.LUT R0, R14, 0x80000000, R13, 0x48, !PT ;  /* 0x800000000e007812 */ /* 0x000fc800078e480d */
[----:B------:R-:W-:Y:S01]  /*1070*/  LOP3.LUT R0, R0, 0x7f800000, RZ, 0xfc, !PT ;  /* 0x7f80000000007812 */ /* 0x000fe200078efcff */
[----:B------:R-:W-:Y:S06]  /*1080*/  BRA `(.L_x_23) ;  /* 0x0000000000147947 */ /* 0x000fec0003800000 */
.L_x_17:
[----:B------:R-:W-:Y:S01]  /*1090*/  LOP3.LUT R0, R14, 0x80000000, R13, 0x48, !PT ;  /* 0x800000000e007812 */ /* 0x000fe200078e480d */
[----:B------:R-:W-:Y:S06]  /*10a0*/  BRA `(.L_x_23) ;  /* 0x00000000000c7947 */ /* 0x000fec0003800000 */
.L_x_16:
[----:B------:R-:W0:Y:S01]  /*10b0*/  MUFU.RSQ R0, -QNAN ;  /* 0xffc0000000007908 */ /* 0x000e220000001400 */
[----:B------:R-:W-:Y:S05]  /*10c0*/  BRA `(.L_x_23) ;  /* 0x0000000000047947 */ /* 0x000fea0003800000 */
.L_x_15:
[----:B------:R-:W-:-:S07]  /*10d0*/  FADD.FTZ R0, R0, R3 ;  /* 0x0000000300007221 */ /* 0x000fce0000010000 */
.L_x_23:
[----:B------:R-:W-:Y:S05]  /*10e0*/  BSYNC.RECONVERGENT B2 ;  /* 0x0000000000027941 */ /* 0x000fea0003800200 */
.L_x_13:
[----:B------:R-:W-:Y:S02]  /*10f0*/  IMAD.MOV.U32 R10, RZ, RZ, R8 ;  /* 0x000000ffff0a7224 */ /* 0x000fe400078e0008 */
[----:B------:R-:W-:-:S04]  /*1100*/  IMAD.MOV.U32 R11, RZ, RZ, 0x0 ;  /* 0x00000000ff0b7424 */ /* 0x000fc800078e00ff */
[----:B0-----:R-:W-:Y:S05]  /*1110*/  RET.REL.NODEC R10 `(_Z12diffuseOnGPUiPfS_S_ff) ;  /* 0xffffffec0ab87950 */ /* 0x001fea0003c3ffff */
.L_x_24:
[----:B------:R-:W-:-:S00]  /*1120*/  BRA `(.L_x_24) ;  /* 0xfffffffc00fc7947 */ /* 0x000fc0000383ffff */
[----:B------:R-:W-:-:S00]  /*1130*/  NOP ;  /* 0x0000000000007918 */ /* 0x000fc00000000000 */
        /* <DEDUP_REMOVED lines=12> */
.L_x_26:


//--------------------- .text._Z15add_sourceOnGPUPfS_ --------------------------
	.section	.text._Z15add_sourceOnGPUPfS_,"ax",@progbits
	.align	128
        .global         _Z15add_sourceOnGPUPfS_
        .type           _Z15add_sourceOnGPUPfS_,@function
        .size           _Z15add_sourceOnGPUPfS_,(.L_x_28 - _Z15add_sourceOnGPUPfS_)
        .other          _Z15add_sourceOnGPUPfS_,@"STO_CUDA_ENTRY STV_DEFAULT"
_Z15add_sourceOnGPUPfS_:
.text._Z15add_sourceOnGPUPfS_:
[----:B------:R-:W-:Y:S01]  /*0000*/  LDC R1, c[0x0][0x37c] ;  /* 0x0000df00ff017b82 */ /* 0x000fe20000000800 */
[----:B------:R-:W0:Y:S07]  /*0010*/  S2R R6, SR_TID.X ;  /* 0x0000000000067919 */ /* 0x000e2e0000002100 */
[----:B------:R-:W0:Y:S01]  /*0020*/  LDC R9, c[0x0][0x360] ;  /* 0x0000d800ff097b82 */ /* 0x000e220000000800 */
[----:B------:R-:W1:Y:S01]  /*0030*/  LDCU UR4, c[0x3][URZ] ;  /* 0x00c00000ff0477ac */ /* 0x000e620008000800 */
[----:B------:R-:W2:Y:S06]  /*0040*/  S2R R10, SR_TID.Y ;  /* 0x00000000000a7919 */ /* 0x000eac0000002200 */
[----:B------:R-:W0:Y:S08]  /*0050*/  S2UR UR5, SR_CTAID.X ;  /* 0x00000000000579c3 */ /* 0x000e300000002500 */
[----:B------:R-:W2:Y:S01]  /*0060*/  S2UR UR6, SR_CTAID.Y ;  /* 0x00000000000679c3 */ /* 0x000ea20000002600 */
[----:B-1----:R-:W-:-:S07]  /*0070*/  UIADD3 UR4, UPT, UPT, UR4, 0x2, URZ ;  /* 0x0000000204047890 */ /* 0x002fce000fffe0ff */
[----:B------:R-:W2:Y:S01]  /*0080*/  LDC R11, c[0x0][0x364] ;  /* 0x0000d900ff0b7b82 */ /* 0x000ea20000000800 */
[----:B0-----:R-:W-:Y:S02]  /*0090*/  IMAD R0, R9, UR5, R6 ;  /* 0x0000000509007c24 */ /* 0x001fe4000f8e0206 */
[----:B--2---:R-:W-:-:S04]  /*00a0*/  IMAD R3, R11, UR6, R10 ;  /* 0x000000060b037c24 */ /* 0x004fc8000f8e020a */
[----:B------:R-:W-:Y:S01]  /*00b0*/  IMAD R7, R3, UR4, R0 ;  /* 0x0000000403077c24 */ /* 0x000fe2000f8e0200 */
[----:B------:R-:W-:-:S04]  /*00c0*/  VIMNMX R2, PT, PT, R0, R3, !PT ;  /* 0x0000000300027248 */ /* 0x000fc80007fe0100 */
[----:B------:R-:W-:-:S13]  /*00d0*/  ISETP.GE.AND P0, PT, R2, UR4, PT ;  /* 0x0000000402007c0c */ /* 0x000fda000bf06270 */
[----:B------:R-:W-:Y:S05]  /*00e0*/  @P0 EXIT ;  /* 0x000000000000094d */ /* 0x000fea0003800000 */
[----:B------:R-:W0:Y:S01]  /*00f0*/  LDC.64 R2, c[0x0][0x380] ;  /* 0x0000e000ff027b82 */ /* 0x000e220000000a00 */
[----:B------:R-:W1:Y:S07]  /*0100*/  LDCU.64 UR6, c[0x0][0x358] ;  /* 0x00006b00ff0677ac */ /* 0x000e6e0008000a00 */
[----:B------:R-:W2:Y:S01]  /*0110*/  LDC.64 R4, c[0x0][0x388] ;  /* 0x0000e200ff047b82 */ /* 0x000ea20000000a00 */
[----:B0-----:R-:W-:-:S04]  /*0120*/  IMAD.WIDE R2, R7, 0x4, R2 ;  /* 0x0000000407027825 */ /* 0x001fc800078e0202 */
[----:B--2---:R-:W-:Y:S02]  /*0130*/  IMAD.WIDE R4, R7, 0x4, R4 ;  /* 0x0000000407047825 */ /* 0x004fe400078e0204 */
[----:B-1----:R-:W2:Y:S04]  /*0140*/  LDG.E R7, desc[UR6][R2.64] ;  /* 0x0000000602077981 */ /* 0x002ea8000c1e1900 */
[----:B------:R-:W3:Y:S01]  /*0150*/  LDG.E R8, desc[UR6][R4.64] ;  /* 0x0000000604087981 */ /* 0x000ee2000c1e1900 */
[----:B------:R-:W0:Y:S01]  /*0160*/  S2UR UR5, SR_CgaCtaId ;  /* 0x00000000000579c3 */ /* 0x000e220000008800 */
[----:B------:R-:W-:Y:S01]  /*0170*/  UMOV UR4, 0x400 ;  /* 0x0000040000047882 */ /* 0x000fe20000000000 */
[C---:B------:R-:W-:Y:S02]  /*0180*/  IMAD R6, R9.reuse, R10, R6 ;  /* 0x0000000a09067224 */ /* 0x040fe400078e0206 */
[----:B------:R-:W-:Y:S01]  /*0190*/  IMAD R0, R9, R11, RZ ;  /* 0x0000000b09007224 */ /* 0x000fe200078e02ff */
[----:B0-----:R-:W-:-:S06]  /*01a0*/  ULEA UR4, UR5, UR4, 0x18 ;  /* 0x0000000405047291 */ /* 0x001fcc000f8ec0ff */
[----:B------:R-:W-:-:S04]  /*01b0*/  LEA R6, R6, UR4, 0x2 ;  /* 0x0000000406067c11 */ /* 0x000fc8000f8e10ff */
[----:B------:R-:W-:Y:S01]  /*01c0*/  LEA R9, R0, R6, 0x2 ;  /* 0x0000000600097211 */ /* 0x000fe200078e10ff */
[----:B------:R-:W0:Y:S01]  /*01d0*/  LDCU UR4, c[0x3][0x4] ;  /* 0x00c00080ff0477ac */ /* 0x000e220008000800 */
[----:B--2---:R-:W-:Y:S04]  /*01e0*/  STS [R6], R7 ;  /* 0x0000000706007388 */ /* 0x004fe80000000800 */
[----:B---3--:R-:W-:Y:S01]  /*01f0*/  STS [R9], R8 ;  /* 0x0000000809007388 */ /* 0x008fe20000000800 */
[----:B------:R-:W-:Y:S06]  /*0200*/  BAR.SYNC.DEFER_BLOCKING 0x0 ;  /* 0x0000000000007b1d */ /* 0x000fec0000010000 */
[----:B------:R-:W-:Y:S04]  /*0210*/  LDS R11, [R9] ;  /* 0x00000000090b7984 */ /* 0x000fe80000000800 */
[----:B------:R-:W0:Y:S02]  /*0220*/  LDS R0, [R6] ;  /* 0x0000000006007984 */ /* 0x000e240000000800 */
[----:B0-----:R-:W-:-:S05]  /*0230*/  FFMA R13, R11, UR4, R0 ;  /* 0x000000040b0d7c23 */ /* 0x001fca0008000000 */
[----:B------:R-:W-:Y:S04]  /*0240*/  STG.E desc[UR6][R2.64], R13 ;  /* 0x0000000d02007986 */ /* 0x000fe8000c101906 */
[----:B------:R-:W-:Y:S04]  /*0250*/  STS [R6], R13 ;  /* 0x0000000d06007388 */ /* 0x000fe80000000800 */
[----:B------:R-:W-:Y:S01]  /*0260*/  STG.E desc[UR6][R4.64], R11 ;  /* 0x0000000b04007986 */ /* 0x000fe2000c101906 */
[----:B------:R-:W-:Y:S05]  /*0270*/  EXIT ;  /* 0x000000000000794d */ /* 0x000fea0003800000 */
.L_x_25:
        /* <DEDUP_REMOVED lines=16> */
.L_x_28:


//--------------------- .nv.shared._Z12diffuseOnGPUiPfS_S_ff --------------------------
	.section	.nv.shared._Z12diffuseOnGPUiPfS_S_ff,"aw",@nobits
	.sectionflags	@""
	.align	16
	.zero		1024


//--------------------- .nv.shared.reserved.0     --------------------------
	.section	.nv.shared.reserved.0,"aw",@nobits
	.weak		__nv_reservedSMEM_offset_0_alias
	.size		__nv_reservedSMEM_offset_0_alias, 0, 64
	.other		__nv_reservedSMEM_offset_0_alias,@"STO_CUDA_RESERVED_SHARED STV_DEFAULT"
__nv_reservedSMEM_offset_0_alias:
	.zero		0
	.zero		64


//--------------------- .nv.shared._Z15add_sourceOnGPUPfS_ --------------------------
	.section	.nv.shared._Z15add_sourceOnGPUPfS_,"aw",@nobits
	.sectionflags	@""
	.align	16
	.zero		1024


//--------------------- .nv.constant0._Z12diffuseOnGPUiPfS_S_ff --------------------------
	.section	.nv.constant0._Z12diffuseOnGPUiPfS_S_ff,"a",@progbits
	.sectionflags	@""
	.align	4
.nv.constant0._Z12diffuseOnGPUiPfS_S_ff:
	.zero		936


//--------------------- .nv.constant0._Z15add_sourceOnGPUPfS_ --------------------------
	.section	.nv.constant0._Z15add_sourceOnGPUPfS_,"a",@progbits
	.sectionflags	@""
	.align	4
.nv.constant0._Z15add_sourceOnGPUPfS_:
	.zero		912


//--------------------- SYMBOLS --------------------------

	.type		.nv.reservedSmem.offset0,@object
	.size		.nv.reservedSmem.offset0,0x4
	.type		.nv.reservedSmem.cap,@object
	.size		.nv.reservedSmem.cap,0x4
